	.headerflags	@"EF_CUDA_TEXMODE_UNIFIED EF_CUDA_64BIT_ADDRESS EF_CUDA_ACCELERATORS EF_CUDA_SM90 EF_CUDA_VIRTUAL_SM(EF_CUDA_SM90)"
	.elftype	@"ET_EXEC"


//--------------------- .nv.info                  --------------------------
	.section	.nv.info,"",@"SHT_CUDA_INFO"
	.align	4


	//----- nvinfo : EIATTR_REGCOUNT
	.align		4
        /*0000*/ 	.byte	0x04, 0x2f
        /*0002*/ 	.short	(.L_1 - .L_0)
	.align		4
.L_0:
        /*0004*/ 	.word	index@(triton_poi_fused_convolution_relu_20)
        /*0008*/ 	.word	0x0000000e


	//----- nvinfo : EIATTR_MIN_STACK_SIZE
	.align		4
.L_1:
        /*000c*/ 	.byte	0x04, 0x12
        /*000e*/ 	.short	(.L_3 - .L_2)
	.align		4
.L_2:
        /*0010*/ 	.word	index@(triton_poi_fused_convolution_relu_20)
        /*0014*/ 	.word	0x00000000


	//----- nvinfo : EIATTR_FRAME_SIZE
	.align		4
.L_3:
        /*0018*/ 	.byte	0x04, 0x11
        /*001a*/ 	.short	(.L_5 - .L_4)
	.align		4
.L_4:
        /*001c*/ 	.word	index@(triton_poi_fused_convolution_relu_20)
        /*0020*/ 	.word	0x00000000


	//----- nvinfo : EIATTR_MIN_STACK_SIZE
	.align		4
.L_5:
        /*0024*/ 	.byte	0x04, 0x12
        /*0026*/ 	.short	(.L_7 - .L_6)
	.align		4
.L_6:
        /*0028*/ 	.word	index@(triton_poi_fused_convolution_relu_20)
        /*002c*/ 	.word	0x00000000
.L_7:


//--------------------- .nv.info.triton_poi_fused_convolution_relu_20 --------------------------
	.section	.nv.info.triton_poi_fused_convolution_relu_20,"",@"SHT_CUDA_INFO"
	.sectionflags	@""
	.align	4


	//----- nvinfo : EIATTR_CUDA_API_VERSION
	.align		4
        /*0000*/ 	.byte	0x04, 0x37
        /*0002*/ 	.short	(.L_9 - .L_8)
.L_8:
        /*0004*/ 	.word	0x0000007c


	//----- nvinfo : EIATTR_KPARAM_INFO
	.align		4
.L_9:
        /*0008*/ 	.byte	0x04, 0x17
        /*000a*/ 	.short	(.L_11 - .L_10)
.L_10:
        /*000c*/ 	.word	0x00000000
        /*0010*/ 	.short	0x0002
        /*0012*/ 	.short	0x0010
        /*0014*/ 	.byte	0x00, 0xf0, 0x11, 0x00


	//----- nvinfo : EIATTR_KPARAM_INFO
	.align		4
.L_11:
        /*0018*/ 	.byte	0x04, 0x17
        /*001a*/ 	.short	(.L_13 - .L_12)
.L_12:
        /*001c*/ 	.word	0x00000000
        /*0020*/ 	.short	0x0001
        /*0022*/ 	.short	0x0008
        /*0024*/ 	.byte	0x00, 0xf4, 0x21, 0x00


	//----- nvinfo : EIATTR_KPARAM_INFO
	.align		4
.L_13:
        /*0028*/ 	.byte	0x04, 0x17
        /*002a*/ 	.short	(.L_15 - .L_14)
.L_14:
        /*002c*/ 	.word	0x00000000
        /*0030*/ 	.short	0x0000
        /*0032*/ 	.short	0x0000
        /*0034*/ 	.byte	0x00, 0xf4, 0x21, 0x00


	//----- nvinfo : EIATTR_SPARSE_MMA_MASK
	.align		4
.L_15:
        /*0038*/ 	.byte	0x03, 0x50
        /*003a*/ 	.short	0x0000


	//----- nvinfo : EIATTR_MAXREG_COUNT
	.align		4
        /*003c*/ 	.byte	0x03, 0x1b
        /*003e*/ 	.short	0x00ff


	//----- nvinfo : EIATTR_EXIT_INSTR_OFFSETS
	.align		4
        /*0040*/ 	.byte	0x04, 0x1c
        /*0042*/ 	.short	(.L_17 - .L_16)


	//   ....[0]....
.L_16:
        /*0044*/ 	.word	0x000001f0


	//----- nvinfo : EIATTR_REQNTID
	.align		4
.L_17:
        /*0048*/ 	.byte	0x04, 0x10
        /*004a*/ 	.short	(.L_19 - .L_18)
.L_18:
        /*004c*/ 	.word	0x00000080
        /*0050*/ 	.word	0x00000001
        /*0054*/ 	.word	0x00000001


	//----- nvinfo : EIATTR_CBANK_PARAM_SIZE
	.align		4
.L_19:
        /*0058*/ 	.byte	0x03, 0x19
        /*005a*/ 	.short	0x0014


	//----- nvinfo : EIATTR_PARAM_CBANK
	.align		4
        /*005c*/ 	.byte	0x04, 0x0a
        /*005e*/ 	.short	(.L_21 - .L_20)
	.align		4
.L_20:
        /*0060*/ 	.word	index@(.nv.constant0.triton_poi_fused_convolution_relu_20)
        /*0064*/ 	.short	0x0210
        /*0066*/ 	.short	0x0014


	//----- nvinfo : EIATTR_SW_WAR
	.align		4
.L_21:
        /*0068*/ 	.byte	0x04, 0x36
        /*006a*/ 	.short	(.L_23 - .L_22)
.L_22:
        /*006c*/ 	.word	0x00000008
.L_23:


//--------------------- .nv.callgraph             --------------------------
	.section	.nv.callgraph,"",@"SHT_CUDA_CALLGRAPH"
	.align	4
	.sectionentsize	8
	.align		4
        /*0000*/ 	.word	0x00000000
	.align		4
        /*0004*/ 	.word	0xffffffff
	.align		4
        /*0008*/ 	.word	0x00000000
	.align		4
        /*000c*/ 	.word	0xfffffffe
	.align		4
        /*0010*/ 	.word	0x00000000
	.align		4
        /*0014*/ 	.word	0xfffffffd
	.align		4
        /*0018*/ 	.word	0x00000000
	.align		4
        /*001c*/ 	.word	0xfffffffc


//--------------------- .text.triton_poi_fused_convolution_relu_20 --------------------------
	.section	.text.triton_poi_fused_convolution_relu_20,"ax",@progbits
	.align	128
        .global         triton_poi_fused_convolution_relu_20
        .type           triton_poi_fused_convolution_relu_20,@function
        .size           triton_poi_fused_convolution_relu_20,(.L_x_1 - triton_poi_fused_convolution_relu_20)
        .other          triton_poi_fused_convolution_relu_20,@"STO_CUDA_ENTRY STV_DEFAULT"
triton_poi_fused_convolution_relu_20:
.text.triton_poi_fused_convolution_relu_20:
[----:B------:R-:W-:Y:S01]  /*0000*/  LDC R1, c[0x0][0x28] ;  /* 0x00000a00ff017b82 */ /* 0x000fe20000000800 */
[----:B------:R-:W1:Y:S07]  /*0010*/  S2R R0, SR_TID.X ;  /* 0x0000000000007919 */ /* 0x000e6e0000002100 */
[----:B------:R-:W2:Y:S01]  /*0020*/  LDC.64 R8, c[0x0][0x218] ;  /* 0x00008600ff087b82 */ /* 0x000ea20000000a00 */
[----:B------:R-:W-:Y:S01]  /*0030*/  ULDC.64 UR4, c[0x0][0x208] ;  /* 0x0000820000047ab9 */ /* 0x000fe20000000a00 */
[----:B------:R-:W3:Y:S06]  /*0040*/  S2R R5, SR_CTAID.X ;  /* 0x0000000000057919 */ /* 0x000eec0000002500 */
[----:B------:R-:W4:Y:S01]  /*0050*/  LDC.64 R2, c[0x0][0x210] ;  /* 0x00008400ff027b82 */ /* 0x000f220000000a00 */
[----:B-1----:R-:W-:Y:S01]  /*0060*/  IMAD.SHL.U32 R0, R0, 0x4, RZ ;  /* 0x0000000400007824 */ /* 0x002fe200078e00ff */
[----:B---3--:R-:W-:-:S04]  /*0070*/  SHF.R.S32.HI R4, RZ, 0x16, R5 ;  /* 0x00000016ff047819 */ /* 0x008fc80000011405 */
[----:B------:R-:W-:-:S05]  /*0080*/  LOP3.LUT R0, R0, 0x1fc, RZ, 0xc0, !PT ;  /* 0x000001fc00007812 */ /* 0x000fca00078ec0ff */
[----:B------:R-:W-:Y:S01]  /*0090*/  IMAD R5, R5, 0x200, R0 ;  /* 0x0000020005057824 */ /* 0x000fe200078e0200 */
[----:B------:R-:W-:-:S03]  /*00a0*/  SGXT R0, R4, 0x1 ;  /* 0x000000010400781a */ /* 0x000fc60000000200 */
[----:B----4-:R-:W-:Y:S01]  /*00b0*/  IMAD.WIDE R2, R5, 0x4, R2 ;  /* 0x0000000405027825 */ /* 0x010fe200078e0202 */
[----:B------:R-:W-:-:S04]  /*00c0*/  LEA.HI R0, R0, R5, RZ, 0x6 ;  /* 0x0000000500007211 */ /* 0x000fc800078f30ff */
[----:B------:R-:W-:-:S05]  /*00d0*/  LOP3.LUT R0, R0, 0xffffffc0, RZ, 0xc0, !PT ;  /* 0xffffffc000007812 */ /* 0x000fca00078ec0ff */
[----:B------:R-:W-:-:S04]  /*00e0*/  IMAD.IADD R7, R5, 0x1, -R0 ;  /* 0x0000000105077824 */ /* 0x000fc800078e0a00 */
[----:B--2---:R-:W-:Y:S02]  /*00f0*/  IMAD.WIDE R8, R7, 0x4, R8 ;  /* 0x0000000407087825 */ /* 0x004fe400078e0208 */
[----:B------:R-:W2:Y:S04]  /*0100*/  LDG.E.128 R4, desc[UR4][R2.64] ;  /* 0x0000000402047981 */ /* 0x000ea8000c1e1d00 */
[----:B------:R-:W2:Y:S02]  /*0110*/  LDG.E.EL.128 R8, desc[UR4][R8.64] ;  /* 0x0000000408087981 */ /* 0x000ea4000c2e1d00 */
[C---:B--2---:R-:W-:Y:S01]  /*0120*/  FSETP.GEU.AND P3, PT, R4.reuse, -R8, PT ;  /* 0x800000080400720b */ /* 0x044fe20003f6e000 */
[----:B------:R-:W-:Y:S01]  /*0130*/  FADD R4, R4, R8 ;  /* 0x0000000804047221 */ /* 0x000fe20000000000 */
[C---:B------:R-:W-:Y:S01]  /*0140*/  FSETP.GEU.AND P2, PT, R5.reuse, -R9, PT ;  /* 0x800000090500720b */ /* 0x040fe20003f4e000 */
[----:B------:R-:W-:Y:S01]  /*0150*/  FADD R5, R5, R9 ;  /* 0x0000000905057221 */ /* 0x000fe20000000000 */
[C---:B------:R-:W-:Y:S01]  /*0160*/  FSETP.GEU.AND P1, PT, R6.reuse, -R10, PT ;  /* 0x8000000a0600720b */ /* 0x040fe20003f2e000 */
[----:B------:R-:W-:Y:S01]  /*0170*/  FADD R6, R6, R10 ;  /* 0x0000000a06067221 */ /* 0x000fe20000000000 */
[C---:B------:R-:W-:Y:S01]  /*0180*/  FADD R0, R7.reuse, R11 ;  /* 0x0000000b07007221 */ /* 0x040fe20000000000 */
[----:B------:R-:W-:-:S02]  /*0190*/  FSETP.GEU.AND P0, PT, R7, -R11, PT ;  /* 0x8000000b0700720b */ /* 0x000fc40003f0e000 */
[----:B------:R-:W-:Y:S02]  /*01a0*/  SEL R4, R4, RZ, P3 ;  /* 0x000000ff04047207 */ /* 0x000fe40001800000 */
[----:B------:R-:W-:Y:S02]  /*01b0*/  SEL R5, R5, RZ, P2 ;  /* 0x000000ff05057207 */ /* 0x000fe40001000000 */
[----:B------:R-:W-:Y:S02]  /*01c0*/  SEL R6, R6, RZ, P1 ;  /* 0x000000ff06067207 */ /* 0x000fe40000800000 */
[----:B------:R-:W-:-:S05]  /*01d0*/  SEL R7, R0, RZ, P0 ;  /* 0x000000ff00077207 */ /* 0x000fca0000000000 */
[----:B------:R-:W-:Y:S01]  /*01e0*/  STG.E.128 desc[UR4][R2.64], R4 ;  /* 0x0000000402007986 */ /* 0x000fe2000c101d04 */
[----:B------:R-:W-:Y:S05]  /*01f0*/  EXIT ;  /* 0x000000000000794d */ /* 0x000fea0003800000 */
.L_x_0:
[----:B------:R-:W-:-:S00]  /*0200*/  BRA `(.L_x_0) ;  /* 0xfffffffc00fc7947 */ /* 0x000fc0000383ffff */
[----:B------:R-:W-:-:S00]  /*0210*/  NOP ;  /* 0x0000000000007918 */ /* 0x000fc00000000000 */
        /* <DEDUP_REMOVED lines=14> */
.L_x_1:


//--------------------- .nv.constant0.triton_poi_fused_convolution_relu_20 --------------------------
	.section	.nv.constant0.triton_poi_fused_convolution_relu_20,"a",@progbits
	.sectionflags	@""
	.align	4
.nv.constant0.triton_poi_fused_convolution_relu_20:
	.zero		548
